//
// Generated by NVIDIA NVVM Compiler
//
// Compiler Build ID: CL-36424714
// Cuda compilation tools, release 13.0, V13.0.88
// Based on NVVM 20.0.0
//

.version 9.0
.target sm_100
.address_size 64

	// .globl	_Z5checkiPi

.visible .entry _Z5checkiPi(
	.param .u32 _Z5checkiPi_param_0,
	.param .u64 .ptr .align 1 _Z5checkiPi_param_1
)
{
	.reg .pred 	%p<19>;
	.reg .b16 	%rs<19>;
	.reg .b32 	%r<46>;
	.reg .b64 	%rd<3>;

	ld.param.u32 	%r18, [_Z5checkiPi_param_0];
	ld.param.u64 	%rd2, [_Z5checkiPi_param_1];
	mov.u32 	%r19, %ctaid.x;
	mov.u32 	%r20, %ntid.x;
	mov.u32 	%r21, %tid.x;
	mad.lo.s32 	%r42, %r19, %r20, %r21;
	mov.u32 	%r22, %nctaid.x;
	mul.lo.s32 	%r2, %r20, %r22;
	setp.ge.s32 	%p1, %r42, %r18;
	@%p1 bra 	$L__BB0_14;
	add.s32 	%r3, %r42, -1;
	cvta.to.global.u64 	%rd1, %rd2;
	mov.b32 	%r41, 0;
$L__BB0_2:
	mad.lo.s32 	%r6, %r2, %r41, %r3;
	setp.lt.s32 	%p2, %r42, 2;
	@%p2 bra 	$L__BB0_12;
	add.s32 	%r25, %r6, -1;
	add.s32 	%r7, %r42, 1;
	and.b32  	%r8, %r6, 3;
	setp.lt.u32 	%p3, %r25, 3;
	mov.b16 	%rs18, 1;
	mov.b32 	%r45, 2;
	@%p3 bra 	$L__BB0_7;
	and.b32  	%r27, %r6, -4;
	neg.s32 	%r43, %r27;
	mov.b16 	%rs18, 1;
	mov.b32 	%r44, 5;
$L__BB0_5:
	add.s32 	%r28, %r44, -3;
	rem.u32 	%r29, %r7, %r28;
	setp.eq.s32 	%p4, %r29, 0;
	add.s32 	%r30, %r44, -2;
	rem.u32 	%r31, %r7, %r30;
	setp.eq.s32 	%p5, %r31, 0;
	or.pred  	%p6, %p4, %p5;
	add.s32 	%r32, %r44, -1;
	rem.u32 	%r33, %r7, %r32;
	setp.eq.s32 	%p8, %r33, 0;
	rem.u32 	%r34, %r7, %r44;
	setp.eq.s32 	%p9, %r34, 0;
	selp.b16 	%rs12, 0, %rs18, %p6;
	selp.b16 	%rs13, 0, %rs12, %p9;
	selp.b16 	%rs18, 0, %rs13, %p8;
	add.s32 	%r44, %r44, 4;
	add.s32 	%r43, %r43, 4;
	setp.ne.s32 	%p10, %r43, 0;
	@%p10 bra 	$L__BB0_5;
	add.s32 	%r45, %r44, -3;
$L__BB0_7:
	setp.eq.s32 	%p11, %r8, 0;
	@%p11 bra 	$L__BB0_11;
	rem.u32 	%r35, %r7, %r45;
	setp.eq.s32 	%p12, %r35, 0;
	selp.b16 	%rs18, 0, %rs18, %p12;
	setp.eq.s32 	%p13, %r8, 1;
	@%p13 bra 	$L__BB0_11;
	add.s32 	%r36, %r45, 1;
	rem.u32 	%r37, %r7, %r36;
	setp.eq.s32 	%p14, %r37, 0;
	selp.b16 	%rs18, 0, %rs18, %p14;
	setp.eq.s32 	%p15, %r8, 2;
	@%p15 bra 	$L__BB0_11;
	add.s32 	%r38, %r45, 2;
	rem.u32 	%r39, %r7, %r38;
	setp.eq.s32 	%p16, %r39, 0;
	selp.b16 	%rs18, 0, %rs18, %p16;
$L__BB0_11:
	and.b16  	%rs14, %rs18, 255;
	setp.eq.s16 	%p17, %rs14, 0;
	@%p17 bra 	$L__BB0_13;
$L__BB0_12:
	atom.global.add.u32 	%r40, [%rd1], 1;
$L__BB0_13:
	add.s32 	%r42, %r42, %r2;
	setp.lt.s32 	%p18, %r42, %r18;
	add.s32 	%r41, %r41, 1;
	@%p18 bra 	$L__BB0_2;
$L__BB0_14:
	ret;

}


// ===== COMPILED SASS (sm_100) =====

	.target	sm_100

	.elftype	@"ET_EXEC"


//--------------------- .note.nv.tkinfo           --------------------------
	.section	.note.nv.tkinfo,"",@"SHT_NOTE"
	.sectionflags	@"SHF_NOTE_NV_TKINFO"
	.tkinfo
        /*0018*/ 	.word	0x00000002
        /*0030*/ 	.string	""
        /*0030*/ 	.string	"ptxas"
        /*0030*/ 	.string	"Cuda compilation tools, release 13.0, V13.0.88"
        /*0030*/ 	.string	"Build cuda_13.0.r13.0/compiler.36424714_0"
        /*0030*/ 	.string	"-arch sm_100 -m 64 "



//--------------------- .note.nv.cuinfo           --------------------------
	.section	.note.nv.cuinfo,"",@"SHT_NOTE"
	.sectionflags	@"SHF_NOTE_NV_CUINFO"
        /*0018*/ 	.short	0x0002
        /*001a*/ 	.short	0x0064
        /*001c*/ 	.short	0x0082
	.zero		2


//--------------------- .nv.info                  --------------------------
	.section	.nv.info,"",@"SHT_CUDA_INFO"
	.align	4


	//----- nvinfo : EIATTR_REGCOUNT
	.align		4
        /*0000*/ 	.byte	0x04, 0x2f
        /*0002*/ 	.short	(.L_1 - .L_0)
	.align		4
.L_0:
        /*0004*/ 	.word	index@(_Z5checkiPi)
        /*0008*/ 	.word	0x0000001c


	//----- nvinfo : EIATTR_FRAME_SIZE
	.align		4
.L_1:
        /*000c*/ 	.byte	0x04, 0x11
        /*000e*/ 	.short	(.L_3 - .L_2)
	.align		4
.L_2:
        /*0010*/ 	.word	index@(_Z5checkiPi)
        /*0014*/ 	.word	0x00000000


	//----- nvinfo : EIATTR_MIN_STACK_SIZE
	.align		4
.L_3:
        /*0018*/ 	.byte	0x04, 0x12
        /*001a*/ 	.short	(.L_5 - .L_4)
	.align		4
.L_4:
        /*001c*/ 	.word	index@(_Z5checkiPi)
        /*0020*/ 	.word	0x00000000
.L_5:


//--------------------- .nv.compat                --------------------------
	.section	.nv.compat,"",@"SHT_CUDA_COMPAT_INFO"
	.align	4
        /*0000*/ 	.byte	0x02, 0x09, 0x00, 0x00, 0x02, 0x02, 0x01, 0x00, 0x02, 0x05, 0x05, 0x00, 0x03, 0x07, 0x01, 0x01
        /*0010*/ 	.byte	0x02, 0x03, 0x00, 0x00, 0x02, 0x06, 0x01, 0x00, 0x04, 0x0b, 0x08, 0x00, 0x09, 0x00, 0x00, 0x00
        /*0020*/ 	.byte	0x00, 0x00, 0x00, 0x00


//--------------------- .nv.info._Z5checkiPi      --------------------------
	.section	.nv.info._Z5checkiPi,"",@"SHT_CUDA_INFO"
	.sectionflags	@""
	.align	4


	//----- nvinfo : EIATTR_CUDA_API_VERSION
	.align		4
        /*0000*/ 	.byte	0x04, 0x37
        /*0002*/ 	.short	(.L_7 - .L_6)
.L_6:
        /*0004*/ 	.word	0x00000082


	//----- nvinfo : EIATTR_KPARAM_INFO
	.align		4
.L_7:
        /*0008*/ 	.byte	0x04, 0x17
        /*000a*/ 	.short	(.L_9 - .L_8)
.L_8:
        /*000c*/ 	.word	0x00000000
        /*0010*/ 	.short	0x0001
        /*0012*/ 	.short	0x0008
        /*0014*/ 	.byte	0x00, 0xf5, 0x21, 0x00


	//----- nvinfo : EIATTR_KPARAM_INFO
	.align		4
.L_9:
        /*0018*/ 	.byte	0x04, 0x17
        /*001a*/ 	.short	(.L_11 - .L_10)
.L_10:
        /*001c*/ 	.word	0x00000000
        /*0020*/ 	.short	0x0000
        /*0022*/ 	.short	0x0000
        /*0024*/ 	.byte	0x00, 0xf0, 0x11, 0x00


	//----- nvinfo : EIATTR_SPARSE_MMA_MASK
	.align		4
.L_11:
        /*0028*/ 	.byte	0x03, 0x50
        /*002a*/ 	.short	0x0000


	//----- nvinfo : EIATTR_MAXREG_COUNT
	.align		4
        /*002c*/ 	.byte	0x03, 0x1b
        /*002e*/ 	.short	0x00ff


	//----- nvinfo : EIATTR_MERCURY_ISA_VERSION
	.align		4
        /*0030*/ 	.byte	0x03, 0x5f
        /*0032*/ 	.short	0x0101


	//----- nvinfo : EIATTR_INT_WARP_WIDE_INSTR_OFFSETS
	.align		4
        /*0034*/ 	.byte	0x04, 0x31
        /*0036*/ 	.short	(.L_13 - .L_12)


	//   ....[0]....
.L_12:
        /*0038*/ 	.word	0x00000bd0


	//----- nvinfo : EIATTR_VRC_CTA_INIT_COUNT
	.align		4
.L_13:
        /*003c*/ 	.byte	0x02, 0x4a
	.zero		1
	.zero		1


	//----- nvinfo : EIATTR_EXIT_INSTR_OFFSETS
	.align		4
        /*0040*/ 	.byte	0x04, 0x1c
        /*0042*/ 	.short	(.L_15 - .L_14)


	//   ....[0]....
.L_14:
        /*0044*/ 	.word	0x00000090


	//   ....[1]....
        /*0048*/ 	.word	0x00000c80


	//----- nvinfo : EIATTR_CRS_STACK_SIZE
	.align		4
.L_15:
        /*004c*/ 	.byte	0x04, 0x1e
        /*004e*/ 	.short	(.L_17 - .L_16)
.L_16:
        /*0050*/ 	.word	0x00000000


	//----- nvinfo : EIATTR_CBANK_PARAM_SIZE
	.align		4
.L_17:
        /*0054*/ 	.byte	0x03, 0x19
        /*0056*/ 	.short	0x0010


	//----- nvinfo : EIATTR_PARAM_CBANK
	.align		4
        /*0058*/ 	.byte	0x04, 0x0a
        /*005a*/ 	.short	(.L_19 - .L_18)
	.align		4
.L_18:
        /*005c*/ 	.word	index@(.nv.constant0._Z5checkiPi)
        /*0060*/ 	.short	0x0380
        /*0062*/ 	.short	0x0010


	//----- nvinfo : EIATTR_SW_WAR
	.align		4
.L_19:
        /*0064*/ 	.byte	0x04, 0x36
        /*0066*/ 	.short	(.L_21 - .L_20)
.L_20:
        /*0068*/ 	.word	0x00000008
.L_21:


//--------------------- .nv.callgraph             --------------------------
	.section	.nv.callgraph,"",@"SHT_CUDA_CALLGRAPH"
	.align	4
	.sectionentsize	8
	.align		4
        /*0000*/ 	.word	0x00000000
	.align		4
        /*0004*/ 	.word	0xffffffff
	.align		4
        /*0008*/ 	.word	0x00000000
	.align		4
        /*000c*/ 	.word	0xfffffffe
	.align		4
        /*0010*/ 	.word	0x00000000
	.align		4
        /*0014*/ 	.word	0xfffffffd
	.align		4
        /*0018*/ 	.word	0x00000000
	.align		4
        /*001c*/ 	.word	0xfffffffc


//--------------------- .text._Z5checkiPi         --------------------------
	.section	.text._Z5checkiPi,"ax",@progbits
	.align	128
        .global         _Z5checkiPi
        .type           _Z5checkiPi,@function
        .size           _Z5checkiPi,(.L_x_12 - _Z5checkiPi)
        .other          _Z5checkiPi,@"STO_CUDA_ENTRY STV_DEFAULT"
_Z5checkiPi:
.text._Z5checkiPi:
[----:B------:R-:W-:Y:S01]  /*0000*/  LDC R1, c[0x0][0x37c] ;  /* 0x0000df00ff017b82 */ /* 0x000fe20000000800 */
[----:B------:R-:W0:Y:S07]  /*0010*/  S2R R11, SR_TID.X ;  /* 0x00000000000b7919 */ /* 0x000e2e0000002100 */
[----:B------:R-:W0:Y:S01]  /*0020*/  S2UR UR4, SR_CTAID.X ;  /* 0x00000000000479c3 */ /* 0x000e220000002500 */
[----:B------:R-:W1:Y:S07]  /*0030*/  LDCU UR6, c[0x0][0x380] ;  /* 0x00007000ff0677ac */ /* 0x000e6e0008000800 */
[----:B------:R-:W0:Y:S01]  /*0040*/  LDC R0, c[0x0][0x360] ;  /* 0x0000d800ff007b82 */ /* 0x000e220000000800 */
[----:B------:R-:W2:Y:S01]  /*0050*/  LDCU UR5, c[0x0][0x370] ;  /* 0x00006e00ff0577ac */ /* 0x000ea20008000800 */
[----:B0-----:R-:W-:-:S02]  /*0060*/  IMAD R11, R0, UR4, R11 ;  /* 0x00000004000b7c24 */ /* 0x001fc4000f8e020b */
[----:B--2---:R-:W-:-:S03]  /*0070*/  IMAD R0, R0, UR5, RZ ;  /* 0x0000000500007c24 */ /* 0x004fc6000f8e02ff */
[----:B-1----:R-:W-:-:S13]  /*0080*/  ISETP.GE.AND P0, PT, R11, UR6, PT ;  /* 0x000000060b007c0c */ /* 0x002fda000bf06270 */
[----:B------:R-:W-:Y:S05]  /*0090*/  @P0 EXIT ;  /* 0x000000000000094d */ /* 0x000fea0003800000 */
[----:B------:R-:W-:Y:S01]  /*00a0*/  IMAD.MOV.U32 R13, RZ, RZ, RZ ;  /* 0x000000ffff0d7224 */ /* 0x000fe200078e00ff */
[----:B------:R-:W0:Y:S01]  /*00b0*/  LDCU.64 UR4, c[0x0][0x358] ;  /* 0x00006b00ff0477ac */ /* 0x000e220008000a00 */
[----:B------:R-:W-:-:S07]  /*00c0*/  VIADD R10, R11, 0xffffffff ;  /* 0xffffffff0b0a7836 */ /* 0x000fce0000000000 */
.L_x_10:
[----:B------:R-:W-:Y:S01]  /*00d0*/  ISETP.GE.AND P0, PT, R11, 0x2, PT ;  /* 0x000000020b00780c */ /* 0x000fe20003f06270 */
[----:B------:R-:W-:Y:S04]  /*00e0*/  BSSY.RECONVERGENT B1, `(.L_x_0) ;  /* 0x00000b4000017945 */ /* 0x000fe80003800200 */
[----:B------:R-:W-:Y:S08]  /*00f0*/  BSSY.RELIABLE B0, `(.L_x_1) ;  /* 0x00000ab000007945 */ /* 0x000ff00003800100 */
[----:B0-----:R-:W-:Y:S05]  /*0100*/  @!P0 BRA `(.L_x_2) ;  /* 0x0000000800a48947 */ /* 0x001fea0003800000 */
[----:B------:R-:W-:Y:S01]  /*0110*/  IMAD R16, R0, R13, R10 ;  /* 0x0000000d00107224 */ /* 0x000fe200078e020a */
[----:B------:R-:W-:Y:S01]  /*0120*/  BSSY.RECONVERGENT B2, `(.L_x_3) ;  /* 0x0000061000027945 */ /* 0x000fe20003800200 */
[----:B------:R-:W-:Y:S02]  /*0130*/  HFMA2 R15, -RZ, RZ, 0, 1.1920928955078125e-07 ;  /* 0x00000002ff0f7431 */ /* 0x000fe400000001ff */
[----:B------:R-:W-:Y:S01]  /*0140*/  IMAD.MOV.U32 R14, RZ, RZ, 0x1 ;  /* 0x00000001ff0e7424 */ /* 0x000fe200078e00ff */
[C---:B------:R-:W-:Y:S01]  /*0150*/  IADD3 R2, PT, PT, R16.reuse, -0x1, RZ ;  /* 0xffffffff10027810 */ /* 0x040fe20007ffe0ff */
[----:B------:R-:W-:Y:S01]  /*0160*/  VIADD R12, R11, 0x1 ;  /* 0x000000010b0c7836 */ /* 0x000fe20000000000 */
[----:B------:R-:W-:Y:S02]  /*0170*/  LOP3.LUT R18, R16, 0x3, RZ, 0xc0, !PT ;  /* 0x0000000310127812 */ /* 0x000fe400078ec0ff */
[----:B------:R-:W-:-:S13]  /*0180*/  ISETP.GE.U32.AND P0, PT, R2, 0x3, PT ;  /* 0x000000030200780c */ /* 0x000fda0003f06070 */
[----:B------:R-:W-:Y:S05]  /*0190*/  @!P0 BRA `(.L_x_4) ;  /* 0x0000000400648947 */ /* 0x000fea0003800000 */
[----:B------:R-:W-:Y:S01]  /*01a0*/  LOP3.LUT R16, R16, 0xfffffffc, RZ, 0xc0, !PT ;  /* 0xfffffffc10107812 */ /* 0x000fe200078ec0ff */
[----:B------:R-:W-:Y:S01]  /*01b0*/  BSSY.RECONVERGENT B3, `(.L_x_5) ;  /* 0x0000056000037945 */ /* 0x000fe20003800200 */
[----:B------:R-:W-:Y:S02]  /*01c0*/  IMAD.MOV.U32 R14, RZ, RZ, 0x1 ;  /* 0x00000001ff0e7424 */ /* 0x000fe400078e00ff */
[----:B------:R-:W-:Y:S01]  /*01d0*/  IMAD.MOV.U32 R15, RZ, RZ, 0x5 ;  /* 0x00000005ff0f7424 */ /* 0x000fe200078e00ff */
[----:B------:R-:W-:-:S07]  /*01e0*/  IADD3 R16, PT, PT, -R16, RZ, RZ ;  /* 0x000000ff10107210 */ /* 0x000fce0007ffe1ff */
.L_x_6:
[C---:B------:R-:W-:Y:S01]  /*01f0*/  VIADD R21, R15.reuse, 0xfffffffd ;  /* 0xfffffffd0f157836 */ /* 0x040fe20000000000 */
[----:B------:R-:W-:Y:S01]  /*0200*/  I2F.U32.RP R2, R15 ;  /* 0x0000000f00027306 */ /* 0x000fe20000209000 */
[C---:B------:R-:W-:Y:S01]  /*0210*/  VIADD R17, R15.reuse, 0xfffffffe ;  /* 0xfffffffe0f117836 */ /* 0x040fe20000000000 */
[----:B------:R-:W-:Y:S01]  /*0220*/  IADD3 R19, PT, PT, R15, -0x1, RZ ;  /* 0xffffffff0f137810 */ /* 0x000fe20007ffe0ff */
[----:B------:R-:W-:Y:S01]  /*0230*/  IMAD.MOV R23, RZ, RZ, -R21 ;  /* 0x000000ffff177224 */ /* 0x000fe200078e0a15 */
[----:B------:R-:W-:Y:S01]  /*0240*/  ISETP.NE.U32.AND P4, PT, R21, RZ, PT ;  /* 0x000000ff1500720c */ /* 0x000fe20003f85070 */
[----:B------:R-:W-:Y:S01]  /*0250*/  VIADD R16, R16, 0x4 ;  /* 0x0000000410107836 */ /* 0x000fe20000000000 */
[----:B------:R-:W-:Y:S02]  /*0260*/  IADD3 R25, PT, PT, RZ, -R17, RZ ;  /* 0x80000011ff197210 */ /* 0x000fe40007ffe0ff */
[----:B------:R-:W1:Y:S08]  /*0270*/  I2F.U32.RP R8, R21 ;  /* 0x0000001500087306 */ /* 0x000e700000209000 */
[----:B------:R-:W2:Y:S08]  /*0280*/  I2F.U32.RP R9, R17 ;  /* 0x0000001100097306 */ /* 0x000eb00000209000 */
[----:B------:R-:W-:Y:S08]  /*0290*/  I2F.U32.RP R20, R19 ;  /* 0x0000001300147306 */ /* 0x000ff00000209000 */
[----:B-1----:R-:W1:Y:S08]  /*02a0*/  MUFU.RCP R8, R8 ;  /* 0x0000000800087308 */ /* 0x002e700000001000 */
[----:B--2---:R-:W2:Y:S08]  /*02b0*/  MUFU.RCP R9, R9 ;  /* 0x0000000900097308 */ /* 0x004eb00000001000 */
[----:B------:R-:W3:Y:S01]  /*02c0*/  MUFU.RCP R2, R2 ;  /* 0x0000000200027308 */ /* 0x000ee20000001000 */
[----:B-1----:R-:W-:-:S02]  /*02d0*/  VIADD R4, R8, 0xffffffe ;  /* 0x0ffffffe08047836 */ /* 0x002fc40000000000 */
[----:B------:R-:W-:-:S05]  /*02e0*/  IMAD.MOV R8, RZ, RZ, -R19 ;  /* 0x000000ffff087224 */ /* 0x000fca00078e0a13 */
[----:B------:R-:W1:Y:S01]  /*02f0*/  MUFU.RCP R20, R20 ;  /* 0x0000001400147308 */ /* 0x000e620000001000 */
[----:B--2---:R-:W-:-:S07]  /*0300*/  IADD3 R6, PT, PT, R9, 0xffffffe, RZ ;  /* 0x0ffffffe09067810 */ /* 0x004fce0007ffe0ff */
[----:B------:R2:W4:Y:S01]  /*0310*/  F2I.FTZ.U32.TRUNC.NTZ R5, R4 ;  /* 0x0000000400057305 */ /* 0x000522000021f000 */
[----:B---3--:R-:W-:-:S07]  /*0320*/  VIADD R3, R2, 0xffffffe ;  /* 0x0ffffffe02037836 */ /* 0x008fce0000000000 */
[----:B------:R3:W5:Y:S01]  /*0330*/  F2I.FTZ.U32.TRUNC.NTZ R7, R6 ;  /* 0x0000000600077305 */ /* 0x000762000021f000 */
[----:B-1----:R-:W-:Y:S01]  /*0340*/  VIADD R2, R20, 0xffffffe ;  /* 0x0ffffffe14027836 */ /* 0x002fe20000000000 */
[----:B--2---:R-:W-:Y:S01]  /*0350*/  MOV R4, RZ ;  /* 0x000000ff00047202 */ /* 0x004fe20000000f00 */
[----:B----4-:R-:W-:-:S05]  /*0360*/  IMAD R23, R23, R5, RZ ;  /* 0x0000000517177224 */ /* 0x010fca00078e02ff */
[----:B------:R-:W1:Y:S01]  /*0370*/  F2I.FTZ.U32.TRUNC.NTZ R3, R3 ;  /* 0x0000000300037305 */ /* 0x000e62000021f000 */
[----:B---3--:R-:W-:Y:S02]  /*0380*/  IMAD.MOV.U32 R6, RZ, RZ, RZ ;  /* 0x000000ffff067224 */ /* 0x008fe400078e00ff */
[----:B------:R-:W-:-:S04]  /*0390*/  IMAD.HI.U32 R5, R5, R23, R4 ;  /* 0x0000001705057227 */ /* 0x000fc800078e0004 */
[----:B-----5:R-:W-:Y:S01]  /*03a0*/  IMAD R23, R25, R7, RZ ;  /* 0x0000000719177224 */ /* 0x020fe200078e02ff */
[----:B------:R2:W3:Y:S01]  /*03b0*/  F2I.FTZ.U32.TRUNC.NTZ R9, R2 ;  /* 0x0000000200097305 */ /* 0x0004e2000021f000 */
[----:B------:R-:W-:-:S04]  /*03c0*/  IMAD.HI.U32 R5, R5, R12, RZ ;  /* 0x0000000c05057227 */ /* 0x000fc800078e00ff */
[----:B------:R-:W-:-:S04]  /*03d0*/  IMAD.HI.U32 R7, R7, R23, R6 ;  /* 0x0000001707077227 */ /* 0x000fc800078e0006 */
[--C-:B-1----:R-:W-:Y:S02]  /*03e0*/  IMAD.MOV R20, RZ, RZ, -R3.reuse ;  /* 0x000000ffff147224 */ /* 0x102fe400078e0a03 */
[----:B--2---:R-:W-:Y:S02]  /*03f0*/  IMAD.MOV.U32 R2, RZ, RZ, RZ ;  /* 0x000000ffff027224 */ /* 0x004fe400078e00ff */
[----:B------:R-:W-:Y:S02]  /*0400*/  IMAD R25, R20, R15, RZ ;  /* 0x0000000f14197224 */ /* 0x000fe400078e02ff */
[----:B---3--:R-:W-:Y:S02]  /*0410*/  IMAD R23, R8, R9, RZ ;  /* 0x0000000908177224 */ /* 0x008fe400078e02ff */
[----:B------:R-:W-:Y:S02]  /*0420*/  HFMA2 R8, -RZ, RZ, 0, 0 ;  /* 0x00000000ff087431 */ /* 0x000fe400000001ff */
[----:B------:R-:W-:-:S04]  /*0430*/  IMAD.HI.U32 R3, R3, R25, R2 ;  /* 0x0000001903037227 */ /* 0x000fc800078e0002 */
[----:B------:R-:W-:-:S04]  /*0440*/  IMAD.HI.U32 R7, R7, R12, RZ ;  /* 0x0000000c07077227 */ /* 0x000fc800078e00ff */
[----:B------:R-:W-:Y:S02]  /*0450*/  IMAD.MOV R5, RZ, RZ, -R5 ;  /* 0x000000ffff057224 */ /* 0x000fe400078e0a05 */
[----:B------:R-:W-:-:S04]  /*0460*/  IMAD.HI.U32 R9, R9, R23, R8 ;  /* 0x0000001709097227 */ /* 0x000fc800078e0008 */
[----:B------:R-:W-:Y:S02]  /*0470*/  IMAD.MOV R7, RZ, RZ, -R7 ;  /* 0x000000ffff077224 */ /* 0x000fe400078e0a07 */
[----:B------:R-:W-:-:S04]  /*0480*/  IMAD.HI.U32 R3, R3, R12, RZ ;  /* 0x0000000c03037227 */ /* 0x000fc800078e00ff */
[--C-:B------:R-:W-:Y:S01]  /*0490*/  IMAD R2, R21, R5, R12.reuse ;  /* 0x0000000515027224 */ /* 0x100fe200078e020c */
[----:B------:R-:W-:Y:S01]  /*04a0*/  IADD3 R3, PT, PT, -R3, RZ, RZ ;  /* 0x000000ff03037210 */ /* 0x000fe20007ffe1ff */
[--C-:B------:R-:W-:Y:S02]  /*04b0*/  IMAD R4, R17, R7, R12.reuse ;  /* 0x0000000711047224 */ /* 0x100fe400078e020c */
[----:B------:R-:W-:Y:S01]  /*04c0*/  IMAD.HI.U32 R9, R9, R12, RZ ;  /* 0x0000000c09097227 */ /* 0x000fe200078e00ff */
[----:B------:R-:W-:Y:S02]  /*04d0*/  ISETP.GE.U32.AND P0, PT, R2, R21, PT ;  /* 0x000000150200720c */ /* 0x000fe40003f06070 */
[----:B------:R-:W-:Y:S01]  /*04e0*/  ISETP.GE.U32.AND P1, PT, R4, R17, PT ;  /* 0x000000110400720c */ /* 0x000fe20003f26070 */
[----:B------:R-:W-:Y:S02]  /*04f0*/  IMAD.MOV R9, RZ, RZ, -R9 ;  /* 0x000000ffff097224 */ /* 0x000fe400078e0a09 */
[----:B------:R-:W-:-:S02]  /*0500*/  IMAD R8, R15, R3, R12 ;  /* 0x000000030f087224 */ /* 0x000fc400078e020c */
[----:B------:R-:W-:-:S03]  /*0510*/  IMAD R6, R19, R9, R12 ;  /* 0x0000000913067224 */ /* 0x000fc600078e020c */
[----:B------:R-:W-:Y:S02]  /*0520*/  ISETP.GE.U32.AND P3, PT, R8, R15, PT ;  /* 0x0000000f0800720c */ /* 0x000fe40003f66070 */
[----:B------:R-:W-:Y:S01]  /*0530*/  ISETP.GE.U32.AND P2, PT, R6, R19, PT ;  /* 0x000000130600720c */ /* 0x000fe20003f46070 */
[----:B------:R-:W-:Y:S01]  /*0540*/  @P0 IMAD.IADD R2, R2, 0x1, -R21 ;  /* 0x0000000102020824 */ /* 0x000fe200078e0a15 */
[C---:B------:R-:W-:Y:S02]  /*0550*/  ISETP.NE.U32.AND P0, PT, R17.reuse, RZ, PT ;  /* 0x000000ff1100720c */ /* 0x040fe40003f05070 */
[----:B------:R-:W-:Y:S02]  /*0560*/  @P1 IADD3 R4, PT, PT, -R17, R4, RZ ;  /* 0x0000000411041210 */ /* 0x000fe40007ffe1ff */
[----:B------:R-:W-:Y:S02]  /*0570*/  ISETP.GE.U32.AND P1, PT, R2, R21, PT ;  /* 0x000000150200720c */ /* 0x000fe40003f26070 */
[----:B------:R-:W-:-:S03]  /*0580*/  ISETP.GE.U32.AND P6, PT, R4, R17, PT ;  /* 0x000000110400720c */ /* 0x000fc60003fc6070 */
[----:B------:R-:W-:Y:S01]  /*0590*/  @P3 IMAD.IADD R8, R8, 0x1, -R15 ;  /* 0x0000000108083824 */ /* 0x000fe200078e0a0f */
[----:B------:R-:W-:Y:S01]  /*05a0*/  ISETP.NE.U32.AND P3, PT, R15, RZ, PT ;  /* 0x000000ff0f00720c */ /* 0x000fe20003f65070 */
[----:B------:R-:W-:-:S03]  /*05b0*/  @P2 IMAD.IADD R6, R6, 0x1, -R19 ;  /* 0x0000000106062824 */ /* 0x000fc600078e0a13 */
[----:B------:R-:W-:Y:S02]  /*05c0*/  ISETP.GE.U32.AND P5, PT, R8, R15, PT ;  /* 0x0000000f0800720c */ /* 0x000fe40003fa6070 */
[----:B------:R-:W-:Y:S02]  /*05d0*/  ISETP.GE.U32.AND P2, PT, R6, R19, PT ;  /* 0x000000130600720c */ /* 0x000fe40003f46070 */
[----:B------:R-:W-:Y:S01]  /*05e0*/  @P1 IADD3 R2, PT, PT, -R21, R2, RZ ;  /* 0x0000000215021210 */ /* 0x000fe20007ffe1ff */
[----:B------:R-:W-:Y:S01]  /*05f0*/  @P6 IMAD.IADD R4, R4, 0x1, -R17 ;  /* 0x0000000104046824 */ /* 0x000fe200078e0a11 */
[----:B------:R-:W-:Y:S02]  /*0600*/  ISETP.NE.U32.AND P1, PT, R19, RZ, PT ;  /* 0x000000ff1300720c */ /* 0x000fe40003f25070 */
[----:B------:R-:W-:Y:S02]  /*0610*/  @!P0 LOP3.LUT R4, RZ, R17, RZ, 0x33, !PT ;  /* 0x00000011ff048212 */ /* 0x000fe400078e33ff */
[----:B------:R-:W-:-:S02]  /*0620*/  @!P4 LOP3.LUT R2, RZ, R21, RZ, 0x33, !PT ;  /* 0x00000015ff02c212 */ /* 0x000fc400078e33ff */
[----:B------:R-:W-:Y:S01]  /*0630*/  ISETP.NE.AND P0, PT, R4, RZ, PT ;  /* 0x000000ff0400720c */ /* 0x000fe20003f05270 */
[----:B------:R-:W-:Y:S01]  /*0640*/  @P5 IMAD.IADD R8, R8, 0x1, -R15 ;  /* 0x0000000108085824 */ /* 0x000fe200078e0a0f */
[----:B------:R-:W-:Y:S01]  /*0650*/  @!P3 LOP3.LUT R8, RZ, R15, RZ, 0x33, !PT ;  /* 0x0000000fff08b212 */ /* 0x000fe200078e33ff */
[----:B------:R-:W-:Y:S01]  /*0660*/  VIADD R15, R15, 0x4 ;  /* 0x000000040f0f7836 */ /* 0x000fe20000000000 */
[----:B------:R-:W-:Y:S02]  /*0670*/  ISETP.EQ.OR P0, PT, R2, RZ, !P0 ;  /* 0x000000ff0200720c */ /* 0x000fe40004702670 */
[----:B------:R-:W-:Y:S02]  /*0680*/  @P2 IADD3 R6, PT, PT, -R19, R6, RZ ;  /* 0x0000000613062210 */ /* 0x000fe40007ffe1ff */
[----:B------:R-:W-:Y:S02]  /*0690*/  @!P1 LOP3.LUT R6, RZ, R19, RZ, 0x33, !PT ;  /* 0x00000013ff069212 */ /* 0x000fe400078e33ff */
[----:B------:R-:W-:-:S02]  /*06a0*/  ISETP.NE.AND P1, PT, R8, RZ, PT ;  /* 0x000000ff0800720c */ /* 0x000fc40003f25270 */
[----:B------:R-:W-:Y:S02]  /*06b0*/  SEL R14, R14, RZ, !P0 ;  /* 0x000000ff0e0e7207 */ /* 0x000fe40004000000 */
[----:B------:R-:W-:Y:S02]  /*06c0*/  ISETP.NE.AND P0, PT, R6, RZ, PT ;  /* 0x000000ff0600720c */ /* 0x000fe40003f05270 */
[----:B------:R-:W-:Y:S02]  /*06d0*/  SEL R14, R14, RZ, P1 ;  /* 0x000000ff0e0e7207 */ /* 0x000fe40000800000 */
[----:B------:R-:W-:Y:S02]  /*06e0*/  ISETP.NE.AND P1, PT, R16, RZ, PT ;  /* 0x000000ff1000720c */ /* 0x000fe40003f25270 */
[----:B------:R-:W-:-:S11]  /*06f0*/  SEL R14, R14, RZ, P0 ;  /* 0x000000ff0e0e7207 */ /* 0x000fd60000000000 */
[----:B------:R-:W-:Y:S05]  /*0700*/  @P1 BRA `(.L_x_6) ;  /* 0xfffffff800b81947 */ /* 0x000fea000383ffff */
[----:B0-----:R-:W-:Y:S05]  /*0710*/  BSYNC.RECONVERGENT B3 ;  /* 0x0000000000037941 */ /* 0x001fea0003800200 */
.L_x_5:
[----:B------:R-:W-:-:S07]  /*0720*/  IADD3 R15, PT, PT, R15, -0x3, RZ ;  /* 0xfffffffd0f0f7810 */ /* 0x000fce0007ffe0ff */
.L_x_4:
[----:B0-----:R-:W-:Y:S05]  /*0730*/  BSYNC.RECONVERGENT B2 ;  /* 0x0000000000027941 */ /* 0x001fea0003800200 */
.L_x_3:
[----:B------:R-:W-:Y:S01]  /*0740*/  ISETP.NE.AND P0, PT, R18, RZ, PT ;  /* 0x000000ff1200720c */ /* 0x000fe20003f05270 */
[----:B------:R-:W-:-:S12]  /*0750*/  BSSY.RECONVERGENT B2, `(.L_x_7) ;  /* 0x0000041000027945 */ /* 0x000fd80003800200 */
[----:B------:R-:W-:Y:S05]  /*0760*/  @!P0 BRA `(.L_x_8) ;  /* 0x0000000000fc8947 */ /* 0x000fea0003800000 */
[----:B------:R-:W0:Y:S01]  /*0770*/  I2F.U32.RP R4, R15 ;  /* 0x0000000f00047306 */ /* 0x000e220000209000 */
[----:B------:R-:W-:-:S07]  /*0780*/  ISETP.NE.U32.AND P1, PT, R15, RZ, PT ;  /* 0x000000ff0f00720c */ /* 0x000fce0003f25070 */
[----:B0-----:R-:W0:Y:S02]  /*0790*/  MUFU.RCP R4, R4 ;  /* 0x0000000400047308 */ /* 0x001e240000001000 */
[----:B0-----:R-:W-:-:S06]  /*07a0*/  VIADD R2, R4, 0xffffffe ;  /* 0x0ffffffe04027836 */ /* 0x001fcc0000000000 */
[----:B------:R0:W1:Y:S02]  /*07b0*/  F2I.FTZ.U32.TRUNC.NTZ R3, R2 ;  /* 0x0000000200037305 */ /* 0x000064000021f000 */
[----:B0-----:R-:W-:Y:S01]  /*07c0*/  MOV R2, RZ ;  /* 0x000000ff00027202 */ /* 0x001fe20000000f00 */
[----:B-1----:R-:W-:-:S04]  /*07d0*/  IMAD.MOV R6, RZ, RZ, -R3 ;  /* 0x000000ffff067224 */ /* 0x002fc800078e0a03 */
[----:B------:R-:W-:-:S04]  /*07e0*/  IMAD R5, R6, R15, RZ ;  /* 0x0000000f06057224 */ /* 0x000fc800078e02ff */
[----:B------:R-:W-:-:S06]  /*07f0*/  IMAD.HI.U32 R3, R3, R5, R2 ;  /* 0x0000000503037227 */ /* 0x000fcc00078e0002 */
[----:B------:R-:W-:-:S04]  /*0800*/  IMAD.HI.U32 R3, R3, R12, RZ ;  /* 0x0000000c03037227 */ /* 0x000fc800078e00ff */
[----:B------:R-:W-:-:S04]  /*0810*/  IMAD.MOV R3, RZ, RZ, -R3 ;  /* 0x000000ffff037224 */ /* 0x000fc800078e0a03 */
[----:B------:R-:W-:-:S05]  /*0820*/  IMAD R6, R15, R3, R12 ;  /* 0x000000030f067224 */ /* 0x000fca00078e020c */
[----:B------:R-:W-:-:S13]  /*0830*/  ISETP.GE.U32.AND P0, PT, R6, R15, PT ;  /* 0x0000000f0600720c */ /* 0x000fda0003f06070 */
[----:B------:R-:W-:-:S05]  /*0840*/  @P0 IMAD.IADD R6, R6, 0x1, -R15 ;  /* 0x0000000106060824 */ /* 0x000fca00078e0a0f */
[----:B------:R-:W-:-:S13]  /*0850*/  ISETP.GE.U32.AND P0, PT, R6, R15, PT ;  /* 0x0000000f0600720c */ /* 0x000fda0003f06070 */
[-C--:B------:R-:W-:Y:S02]  /*0860*/  @P0 IADD3 R6, PT, PT, R6, -R15.reuse, RZ ;  /* 0x8000000f06060210 */ /* 0x080fe40007ffe0ff */
[----:B------:R-:W-:Y:S02]  /*0870*/  @!P1 LOP3.LUT R6, RZ, R15, RZ, 0x33, !PT ;  /* 0x0000000fff069212 */ /* 0x000fe400078e33ff */
[----:B------:R-:W-:Y:S02]  /*0880*/  ISETP.NE.AND P1, PT, R18, 0x1, PT ;  /* 0x000000011200780c */ /* 0x000fe40003f25270 */
[----:B------:R-:W-:-:S04]  /*0890*/  ISETP.NE.AND P0, PT, R6, RZ, PT ;  /* 0x000000ff0600720c */ /* 0x000fc80003f05270 */
[----:B------:R-:W-:-:S07]  /*08a0*/  SEL R14, R14, RZ, P0 ;  /* 0x000000ff0e0e7207 */ /* 0x000fce0000000000 */
[----:B------:R-:W-:Y:S05]  /*08b0*/  @!P1 BRA `(.L_x_8) ;  /* 0x0000000000a89947 */ /* 0x000fea0003800000 */
[----:B------:R-:W-:-:S04]  /*08c0*/  VIADD R5, R15, 0x1 ;  /* 0x000000010f057836 */ /* 0x000fc80000000000 */
[----:B------:R-:W0:Y:S01]  /*08d0*/  I2F.U32.RP R4, R5 ;  /* 0x0000000500047306 */ /* 0x000e220000209000 */
[----:B------:R-:W-:Y:S02]  /*08e0*/  IADD3 R7, PT, PT, RZ, -R5, RZ ;  /* 0x80000005ff077210 */ /* 0x000fe40007ffe0ff */
[----:B------:R-:W-:-:S05]  /*08f0*/  ISETP.NE.U32.AND P1, PT, R5, RZ, PT ;  /* 0x000000ff0500720c */ /* 0x000fca0003f25070 */
[----:B0-----:R-:W0:Y:S02]  /*0900*/  MUFU.RCP R4, R4 ;  /* 0x0000000400047308 */ /* 0x001e240000001000 */
[----:B0-----:R-:W-:-:S06]  /*0910*/  VIADD R2, R4, 0xffffffe ;  /* 0x0ffffffe04027836 */ /* 0x001fcc0000000000 */
[----:B------:R0:W1:Y:S02]  /*0920*/  F2I.FTZ.U32.TRUNC.NTZ R3, R2 ;  /* 0x0000000200037305 */ /* 0x000064000021f000 */
[----:B0-----:R-:W-:Y:S02]  /*0930*/  IMAD.MOV.U32 R2, RZ, RZ, RZ ;  /* 0x000000ffff027224 */ /* 0x001fe400078e00ff */
[----:B-1----:R-:W-:-:S04]  /*0940*/  IMAD R7, R7, R3, RZ ;  /* 0x0000000307077224 */ /* 0x002fc800078e02ff */
[----:B------:R-:W-:-:S06]  /*0950*/  IMAD.HI.U32 R3, R3, R7, R2 ;  /* 0x0000000703037227 */ /* 0x000fcc00078e0002 */
[----:B------:R-:W-:-:S04]  /*0960*/  IMAD.HI.U32 R3, R3, R12, RZ ;  /* 0x0000000c03037227 */ /* 0x000fc800078e00ff */
[----:B------:R-:W-:-:S04]  /*0970*/  IMAD.MOV R3, RZ, RZ, -R3 ;  /* 0x000000ffff037224 */ /* 0x000fc800078e0a03 */
[----:B------:R-:W-:-:S05]  /*0980*/  IMAD R6, R5, R3, R12 ;  /* 0x0000000305067224 */ /* 0x000fca00078e020c */
[----:B------:R-:W-:-:S13]  /*0990*/  ISETP.GE.U32.AND P0, PT, R6, R5, PT ;  /* 0x000000050600720c */ /* 0x000fda0003f06070 */
[----:B------:R-:W-:-:S04]  /*09a0*/  @P0 IADD3 R6, PT, PT, -R5, R6, RZ ;  /* 0x0000000605060210 */ /* 0x000fc80007ffe1ff */
[----:B------:R-:W-:-:S13]  /*09b0*/  ISETP.GE.U32.AND P0, PT, R6, R5, PT ;  /* 0x000000050600720c */ /* 0x000fda0003f06070 */
[----:B------:R-:W-:Y:S01]  /*09c0*/  @P0 IMAD.IADD R6, R6, 0x1, -R5 ;  /* 0x0000000106060824 */ /* 0x000fe200078e0a05 */
[----:B------:R-:W-:Y:S02]  /*09d0*/  @!P1 LOP3.LUT R6, RZ, R5, RZ, 0x33, !PT ;  /* 0x00000005ff069212 */ /* 0x000fe400078e33ff */
[----:B------:R-:W-:Y:S02]  /*09e0*/  ISETP.NE.AND P1, PT, R18, 0x2, PT ;  /* 0x000000021200780c */ /* 0x000fe40003f25270 */
[----:B------:R-:W-:-:S04]  /*09f0*/  ISETP.NE.AND P0, PT, R6, RZ, PT ;  /* 0x000000ff0600720c */ /* 0x000fc80003f05270 */
[----:B------:R-:W-:-:S07]  /*0a00*/  SEL R14, R14, RZ, P0 ;  /* 0x000000ff0e0e7207 */ /* 0x000fce0000000000 */
[----:B------:R-:W-:Y:S05]  /*0a10*/  @!P1 BRA `(.L_x_8) ;  /* 0x0000000000509947 */ /* 0x000fea0003800000 */
[----:B------:R-:W-:-:S04]  /*0a20*/  VIADD R15, R15, 0x2 ;  /* 0x000000020f0f7836 */ /* 0x000fc80000000000 */
[----:B------:R-:W0:Y:S01]  /*0a30*/  I2F.U32.RP R4, R15 ;  /* 0x0000000f00047306 */ /* 0x000e220000209000 */
[----:B------:R-:W-:Y:S01]  /*0a40*/  IMAD.MOV R5, RZ, RZ, -R15 ;  /* 0x000000ffff057224 */ /* 0x000fe200078e0a0f */
[----:B------:R-:W-:-:S06]  /*0a50*/  ISETP.NE.U32.AND P1, PT, R15, RZ, PT ;  /* 0x000000ff0f00720c */ /* 0x000fcc0003f25070 */
[----:B0-----:R-:W0:Y:S02]  /*0a60*/  MUFU.RCP R4, R4 ;  /* 0x0000000400047308 */ /* 0x001e240000001000 */
[----:B0-----:R-:W-:-:S06]  /*0a70*/  IADD3 R2, PT, PT, R4, 0xffffffe, RZ ;  /* 0x0ffffffe04027810 */ /* 0x001fcc0007ffe0ff */
[----:B------:R0:W1:Y:S02]  /*0a80*/  F2I.FTZ.U32.TRUNC.NTZ R3, R2 ;  /* 0x0000000200037305 */ /* 0x000064000021f000 */
[----:B0-----:R-:W-:Y:S02]  /*0a90*/  IMAD.MOV.U32 R2, RZ, RZ, RZ ;  /* 0x000000ffff027224 */ /* 0x001fe400078e00ff */
[----:B-1----:R-:W-:-:S04]  /*0aa0*/  IMAD R5, R5, R3, RZ ;  /* 0x0000000305057224 */ /* 0x002fc800078e02ff */
[----:B------:R-:W-:-:S06]  /*0ab0*/  IMAD.HI.U32 R3, R3, R5, R2 ;  /* 0x0000000503037227 */ /* 0x000fcc00078e0002 */
[----:B------:R-:W-:-:S05]  /*0ac0*/  IMAD.HI.U32 R3, R3, R12, RZ ;  /* 0x0000000c03037227 */ /* 0x000fca00078e00ff */
[----:B------:R-:W-:-:S05]  /*0ad0*/  IADD3 R3, PT, PT, -R3, RZ, RZ ;  /* 0x000000ff03037210 */ /* 0x000fca0007ffe1ff */
[----:B------:R-:W-:-:S05]  /*0ae0*/  IMAD R12, R15, R3, R12 ;  /* 0x000000030f0c7224 */ /* 0x000fca00078e020c */
[----:B------:R-:W-:-:S13]  /*0af0*/  ISETP.GE.U32.AND P0, PT, R12, R15, PT ;  /* 0x0000000f0c00720c */ /* 0x000fda0003f06070 */
[----:B------:R-:W-:-:S05]  /*0b00*/  @P0 IMAD.IADD R12, R12, 0x1, -R15 ;  /* 0x000000010c0c0824 */ /* 0x000fca00078e0a0f */
[----:B------:R-:W-:-:S13]  /*0b10*/  ISETP.GE.U32.AND P0, PT, R12, R15, PT ;  /* 0x0000000f0c00720c */ /* 0x000fda0003f06070 */
[----:B------:R-:W-:Y:S02]  /*0b20*/  @P0 IADD3 R12, PT, PT, -R15, R12, RZ ;  /* 0x0000000c0f0c0210 */ /* 0x000fe40007ffe1ff */
[----:B------:R-:W-:-:S04]  /*0b30*/  @!P1 LOP3.LUT R12, RZ, R15, RZ, 0x33, !PT ;  /* 0x0000000fff0c9212 */ /* 0x000fc800078e33ff */
[----:B------:R-:W-:-:S04]  /*0b40*/  ISETP.NE.AND P0, PT, R12, RZ, PT ;  /* 0x000000ff0c00720c */ /* 0x000fc80003f05270 */
[----:B------:R-:W-:-:S09]  /*0b50*/  SEL R14, R14, RZ, P0 ;  /* 0x000000ff0e0e7207 */ /* 0x000fd20000000000 */
.L_x_8:
[----:B------:R-:W-:Y:S05]  /*0b60*/  BSYNC.RECONVERGENT B2 ;  /* 0x0000000000027941 */ /* 0x000fea0003800200 */
.L_x_7:
[----:B------:R-:W-:-:S13]  /*0b70*/  LOP3.LUT P0, RZ, R14, 0xff, RZ, 0xc0, !PT ;  /* 0x000000ff0eff7812 */ /* 0x000fda000780c0ff */
[----:B------:R-:W-:Y:S05]  /*0b80*/  @!P0 BREAK.RELIABLE B0 ;  /* 0x0000000000008942 */ /* 0x000fea0003800100 */
[----:B------:R-:W-:Y:S05]  /*0b90*/  @!P0 BRA `(.L_x_9) ;  /* 0x0000000000208947 */ /* 0x000fea0003800000 */
.L_x_2:
[----:B0-----:R-:W-:Y:S05]  /*0ba0*/  BSYNC.RELIABLE B0 ;  /* 0x0000000000007941 */ /* 0x001fea0003800100 */
.L_x_1:
[----:B------:R-:W0:Y:S01]  /*0bb0*/  S2R R4, SR_LANEID ;  /* 0x0000000000047919 */ /* 0x000e220000000000 */
[----:B------:R-:W1:Y:S01]  /*0bc0*/  LDC.64 R2, c[0x0][0x388] ;  /* 0x0000e200ff027b82 */ /* 0x000e620000000a00 */
[----:B------:R-:W-:Y:S02]  /*0bd0*/  VOTEU.ANY UR6, UPT, PT ;  /* 0x0000000000067886 */ /* 0x000fe400038e0100 */
[----:B------:R-:W-:Y:S02]  /*0be0*/  UFLO.U32 UR7, UR6 ;  /* 0x00000006000772bd */ /* 0x000fe400080e0000 */
[----:B------:R-:W1:Y:S04]  /*0bf0*/  POPC R5, UR6 ;  /* 0x0000000600057d09 */ /* 0x000e680008000000 */
[----:B0-----:R-:W-:-:S13]  /*0c00*/  ISETP.EQ.U32.AND P0, PT, R4, UR7, PT ;  /* 0x0000000704007c0c */ /* 0x001fda000bf02070 */
[----:B-1----:R0:W-:Y:S02]  /*0c10*/  @P0 REDG.E.ADD.STRONG.GPU desc[UR4][R2.64], R5 ;  /* 0x000000050200098e */ /* 0x0021e4000c12e104 */
.L_x_9:
[----:B------:R-:W-:Y:S05]  /*0c20*/  BSYNC.RECONVERGENT B1 ;  /* 0x0000000000017941 */ /* 0x000fea0003800200 */
.L_x_0:
[----:B------:R-:W1:Y:S01]  /*0c30*/  LDCU UR6, c[0x0][0x380] ;  /* 0x00007000ff0677ac */ /* 0x000e620008000800 */
[----:B------:R-:W-:Y:S01]  /*0c40*/  IMAD.IADD R11, R0, 0x1, R11 ;  /* 0x00000001000b7824 */ /* 0x000fe200078e020b */
[----:B------:R-:W-:-:S04]  /*0c50*/  IADD3 R13, PT, PT, R13, 0x1, RZ ;  /* 0x000000010d0d7810 */ /* 0x000fc80007ffe0ff */
[----:B-1----:R-:W-:-:S13]  /*0c60*/  ISETP.GE.AND P0, PT, R11, UR6, PT ;  /* 0x000000060b007c0c */ /* 0x002fda000bf06270 */
[----:B------:R-:W-:Y:S05]  /*0c70*/  @!P0 BRA `(.L_x_10) ;  /* 0xfffffff400148947 */ /* 0x000fea000383ffff */
[----:B------:R-:W-:Y:S05]  /*0c80*/  EXIT ;  /* 0x000000000000794d */ /* 0x000fea0003800000 */
.L_x_11:
[----:B------:R-:W-:-:S00]  /*0c90*/  BRA `(.L_x_11) ;  /* 0xfffffffc00fc7947 */ /* 0x000fc0000383ffff */
[----:B------:R-:W-:-:S00]  /*0ca0*/  NOP ;  /* 0x0000000000007918 */ /* 0x000fc00000000000 */
        /* <DEDUP_REMOVED lines=13> */
.L_x_12:


//--------------------- .nv.shared.reserved.0     --------------------------
	.section	.nv.shared.reserved.0,"aw",@nobits
	.weak		__nv_reservedSMEM_offset_0_alias
	.size		__nv_reservedSMEM_offset_0_alias, 0, 64
	.other		__nv_reservedSMEM_offset_0_alias,@"STO_CUDA_RESERVED_SHARED STV_DEFAULT"
__nv_reservedSMEM_offset_0_alias:
	.zero		0
	.zero		64


//--------------------- .nv.constant0._Z5checkiPi --------------------------
	.section	.nv.constant0._Z5checkiPi,"a",@progbits
	.sectionflags	@""
	.align	4
.nv.constant0._Z5checkiPi:
	.zero		912


//--------------------- SYMBOLS --------------------------

	.type		.nv.reservedSmem.offset0,@object
	.size		.nv.reservedSmem.offset0,0x4
